//
// Generated by NVIDIA NVVM Compiler
//
// Compiler Build ID: CL-36424714
// Cuda compilation tools, release 13.0, V13.0.88
// Based on NVVM 20.0.0
//

.version 9.0
.target sm_100
.address_size 64

	// .globl	_Z11helloKernelv
.extern .func  (.param .b32 func_retval0) vprintf
(
	.param .b64 vprintf_param_0,
	.param .b64 vprintf_param_1
)
;
.global .align 1 .b8 $str[38] = {72, 101, 108, 108, 111, 32, 102, 114, 111, 109, 32, 71, 80, 85, 32, 116, 104, 114, 101, 97, 100, 32, 37, 100, 32, 111, 102, 32, 98, 108, 111, 99, 107, 32, 37, 100, 10};

.visible .entry _Z11helloKernelv()
{
	.local .align 8 .b8 	__local_depot0[8];
	.reg .b64 	%SP;
	.reg .b64 	%SPL;
	.reg .b32 	%r<5>;
	.reg .b64 	%rd<5>;

	mov.u64 	%SPL, __local_depot0;
	cvta.local.u64 	%SP, %SPL;
	add.u64 	%rd1, %SP, 0;
	add.u64 	%rd2, %SPL, 0;
	mov.u32 	%r1, %tid.x;
	mov.u32 	%r2, %ctaid.x;
	st.local.v2.u32 	[%rd2], {%r1, %r2};
	mov.u64 	%rd3, $str;
	cvta.global.u64 	%rd4, %rd3;
	{ // callseq 0, 0
	.param .b64 param0;
	st.param.b64 	[param0], %rd4;
	.param .b64 param1;
	st.param.b64 	[param1], %rd1;
	.param .b32 retval0;
	call.uni (retval0), 
	vprintf, 
	(
	param0, 
	param1
	);
	ld.param.b32 	%r3, [retval0];
	} // callseq 0
	ret;

}


// ===== COMPILED SASS (sm_100) =====

	.target	sm_100

	.elftype	@"ET_EXEC"


//--------------------- .note.nv.tkinfo           --------------------------
	.section	.note.nv.tkinfo,"",@"SHT_NOTE"
	.sectionflags	@"SHF_NOTE_NV_TKINFO"
	.tkinfo
        /*0018*/ 	.word	0x00000002
        /*0030*/ 	.string	""
        /*0030*/ 	.string	"ptxas"
        /*0030*/ 	.string	"Cuda compilation tools, release 13.0, V13.0.88"
        /*0030*/ 	.string	"Build cuda_13.0.r13.0/compiler.36424714_0"
        /*0030*/ 	.string	"-arch sm_100 -m 64 "



//--------------------- .note.nv.cuinfo           --------------------------
	.section	.note.nv.cuinfo,"",@"SHT_NOTE"
	.sectionflags	@"SHF_NOTE_NV_CUINFO"
        /*0018*/ 	.short	0x0002
        /*001a*/ 	.short	0x0064
        /*001c*/ 	.short	0x0082
	.zero		2


//--------------------- .nv.info                  --------------------------
	.section	.nv.info,"",@"SHT_CUDA_INFO"
	.align	4


	//----- nvinfo : EIATTR_REGCOUNT
	.align		4
        /*0000*/ 	.byte	0x04, 0x2f
        /*0002*/ 	.short	(.L_2 - .L_1)
	.align		4
.L_1:
        /*0004*/ 	.word	index@(_Z11helloKernelv)
        /*0008*/ 	.word	0x00000018


	//----- nvinfo : EIATTR_FRAME_SIZE
	.align		4
.L_2:
        /*000c*/ 	.byte	0x04, 0x11
        /*000e*/ 	.short	(.L_4 - .L_3)
	.align		4
.L_3:
        /*0010*/ 	.word	index@(_Z11helloKernelv)
        /*0014*/ 	.word	0x00000008


	//----- nvinfo : EIATTR_MIN_STACK_SIZE
	.align		4
.L_4:
        /*0018*/ 	.byte	0x04, 0x12
        /*001a*/ 	.short	(.L_6 - .L_5)
	.align		4
.L_5:
        /*001c*/ 	.word	index@(_Z11helloKernelv)
        /*0020*/ 	.word	0x00000008
.L_6:


//--------------------- .nv.compat                --------------------------
	.section	.nv.compat,"",@"SHT_CUDA_COMPAT_INFO"
	.align	4
        /*0000*/ 	.byte	0x02, 0x09, 0x00, 0x00, 0x02, 0x02, 0x01, 0x00, 0x02, 0x05, 0x05, 0x00, 0x03, 0x07, 0x01, 0x01
        /*0010*/ 	.byte	0x02, 0x03, 0x00, 0x00, 0x02, 0x06, 0x01, 0x00, 0x04, 0x0b, 0x08, 0x00, 0x09, 0x00, 0x00, 0x00
        /*0020*/ 	.byte	0x00, 0x00, 0x00, 0x00


//--------------------- .nv.info._Z11helloKernelv --------------------------
	.section	.nv.info._Z11helloKernelv,"",@"SHT_CUDA_INFO"
	.sectionflags	@""
	.align	4


	//----- nvinfo : EIATTR_CUDA_API_VERSION
	.align		4
        /*0000*/ 	.byte	0x04, 0x37
        /*0002*/ 	.short	(.L_8 - .L_7)
.L_7:
        /*0004*/ 	.word	0x00000082


	//----- nvinfo : EIATTR_SPARSE_MMA_MASK
	.align		4
.L_8:
        /*0008*/ 	.byte	0x03, 0x50
        /*000a*/ 	.short	0x0000


	//----- nvinfo : EIATTR_MAXREG_COUNT
	.align		4
        /*000c*/ 	.byte	0x03, 0x1b
        /*000e*/ 	.short	0x00ff


	//----- nvinfo : EIATTR_EXTERNS
	.align		4
        /*0010*/ 	.byte	0x04, 0x0f
        /*0012*/ 	.short	(.L_10 - .L_9)


	//   ....[0]....
	.align		4
.L_9:
        /*0014*/ 	.word	index@(vprintf)


	//----- nvinfo : EIATTR_MERCURY_ISA_VERSION
	.align		4
.L_10:
        /*0018*/ 	.byte	0x03, 0x5f
        /*001a*/ 	.short	0x0101


	//----- nvinfo : EIATTR_VRC_CTA_INIT_COUNT
	.align		4
        /*001c*/ 	.byte	0x02, 0x4a
	.zero		1
	.zero		1


	//----- nvinfo : EIATTR_SYSCALL_OFFSETS
	.align		4
        /*0020*/ 	.byte	0x04, 0x46
        /*0022*/ 	.short	(.L_12 - .L_11)


	//   ....[0]....
.L_11:
        /*0024*/ 	.word	0x000000f0


	//----- nvinfo : EIATTR_EXIT_INSTR_OFFSETS
	.align		4
.L_12:
        /*0028*/ 	.byte	0x04, 0x1c
        /*002a*/ 	.short	(.L_14 - .L_13)


	//   ....[0]....
.L_13:
        /*002c*/ 	.word	0x00000100


	//----- nvinfo : EIATTR_SW_WAR
	.align		4
.L_14:
        /*0030*/ 	.byte	0x04, 0x36
        /*0032*/ 	.short	(.L_16 - .L_15)
.L_15:
        /*0034*/ 	.word	0x00000008
.L_16:


//--------------------- .nv.callgraph             --------------------------
	.section	.nv.callgraph,"",@"SHT_CUDA_CALLGRAPH"
	.align	4
	.sectionentsize	8
	.align		4
        /*0000*/ 	.word	0x00000000
	.align		4
        /*0004*/ 	.word	0xffffffff
	.align		4
        /*0008*/ 	.word	index@(_Z11helloKernelv)
	.align		4
        /*000c*/ 	.word	index@(vprintf)
	.align		4
        /*0010*/ 	.word	0x00000000
	.align		4
        /*0014*/ 	.word	0xfffffffe
	.align		4
        /*0018*/ 	.word	0x00000000
	.align		4
        /*001c*/ 	.word	0xfffffffd
	.align		4
        /*0020*/ 	.word	0x00000000
	.align		4
        /*0024*/ 	.word	0xfffffffc


//--------------------- .nv.constant4             --------------------------
	.section	.nv.constant4,"a",@progbits
	.align	8
	.align		8
.nv.constant4:
        /*0000*/ 	.dword	vprintf
	.align		8
        /*0008*/ 	.dword	$str


//--------------------- .text._Z11helloKernelv    --------------------------
	.section	.text._Z11helloKernelv,"ax",@progbits
	.align	128
        .global         _Z11helloKernelv
        .type           _Z11helloKernelv,@function
        .size           _Z11helloKernelv,(.L_x_2 - _Z11helloKernelv)
        .other          _Z11helloKernelv,@"STO_CUDA_ENTRY STV_DEFAULT"
_Z11helloKernelv:
.text._Z11helloKernelv:
[----:B------:R-:W0:Y:S01]  /*0000*/  LDC R1, c[0x0][0x37c] ;  /* 0x0000df00ff017b82 */ /* 0x000e220000000800 */
[----:B------:R-:W1:Y:S01]  /*0010*/  S2R R8, SR_TID.X ;  /* 0x0000000000087919 */ /* 0x000e620000002100 */
[----:B0-----:R-:W-:Y:S01]  /*0020*/  VIADD R1, R1, 0xfffffff8 ;  /* 0xfffffff801017836 */ /* 0x001fe20000000000 */
[----:B------:R-:W-:Y:S01]  /*0030*/  MOV R0, 0x0 ;  /* 0x0000000000007802 */ /* 0x000fe20000000f00 */
[----:B------:R-:W0:Y:S01]  /*0040*/  LDCU UR4, c[0x0][0x2f8] ;  /* 0x00005f00ff0477ac */ /* 0x000e220008000800 */
[----:B------:R-:W1:Y:S03]  /*0050*/  S2R R9, SR_CTAID.X ;  /* 0x0000000000097919 */ /* 0x000e660000002500 */
[----:B------:R2:W3:Y:S01]  /*0060*/  LDC.64 R2, c[0x4][R0] ;  /* 0x0100000000027b82 */ /* 0x0004e20000000a00 */
[----:B------:R-:W4:Y:S01]  /*0070*/  LDCU.64 UR6, c[0x4][0x8] ;  /* 0x01000100ff0677ac */ /* 0x000f220008000a00 */
[----:B------:R-:W5:Y:S01]  /*0080*/  LDCU UR5, c[0x0][0x2fc] ;  /* 0x00005f80ff0577ac */ /* 0x000f620008000800 */
[----:B0-----:R-:W-:Y:S01]  /*0090*/  IADD3 R6, P0, PT, R1, UR4, RZ ;  /* 0x0000000401067c10 */ /* 0x001fe2000ff1e0ff */
[----:B----4-:R-:W-:Y:S01]  /*00a0*/  IMAD.U32 R4, RZ, RZ, UR6 ;  /* 0x00000006ff047e24 */ /* 0x010fe2000f8e00ff */
[----:B------:R-:W-:-:S03]  /*00b0*/  MOV R5, UR7 ;  /* 0x0000000700057c02 */ /* 0x000fc60008000f00 */
[----:B-----5:R-:W-:Y:S01]  /*00c0*/  IMAD.X R7, RZ, RZ, UR5, P0 ;  /* 0x00000005ff077e24 */ /* 0x020fe200080e06ff */
[----:B-1----:R2:W-:Y:S07]  /*00d0*/  STL.64 [R1], R8 ;  /* 0x0000000801007387 */ /* 0x0025ee0000100a00 */
[----:B------:R-:W-:-:S07]  /*00e0*/  LEPC R20, `(.L_x_0) ;  /* 0x000000001014794e */ /* 0x000fce0000000000 */
[----:B--23--:R-:W-:Y:S05]  /*00f0*/  CALL.ABS.NOINC R2 ;  /* 0x0000000002007343 */ /* 0x00cfea0003c00000 */
.L_x_0:
[----:B------:R-:W-:Y:S05]  /*0100*/  EXIT ;  /* 0x000000000000794d */ /* 0x000fea0003800000 */
.L_x_1:
[----:B------:R-:W-:-:S00]  /*0110*/  BRA `(.L_x_1) ;  /* 0xfffffffc00fc7947 */ /* 0x000fc0000383ffff */
[----:B------:R-:W-:-:S00]  /*0120*/  NOP ;  /* 0x0000000000007918 */ /* 0x000fc00000000000 */
        /* <DEDUP_REMOVED lines=13> */
.L_x_2:


//--------------------- .nv.global.init           --------------------------
	.section	.nv.global.init,"aw",@progbits
.nv.global.init:
	.type		$str,@object
	.size		$str,(.L_0 - $str)
$str:
        /*0000*/ 	.byte	0x48, 0x65, 0x6c, 0x6c, 0x6f, 0x20, 0x66, 0x72, 0x6f, 0x6d, 0x20, 0x47, 0x50, 0x55, 0x20, 0x74
        /*0010*/ 	.byte	0x68, 0x72, 0x65, 0x61, 0x64, 0x20, 0x25, 0x64, 0x20, 0x6f, 0x66, 0x20, 0x62, 0x6c, 0x6f, 0x63
        /*0020*/ 	.byte	0x6b, 0x20, 0x25, 0x64, 0x0a, 0x00
.L_0:


//--------------------- .nv.shared.reserved.0     --------------------------
	.section	.nv.shared.reserved.0,"aw",@nobits
	.weak		__nv_reservedSMEM_offset_0_alias
	.size		__nv_reservedSMEM_offset_0_alias, 0, 64
	.other		__nv_reservedSMEM_offset_0_alias,@"STO_CUDA_RESERVED_SHARED STV_DEFAULT"
__nv_reservedSMEM_offset_0_alias:
	.zero		0
	.zero		64


//--------------------- .nv.constant0._Z11helloKernelv --------------------------
	.section	.nv.constant0._Z11helloKernelv,"a",@progbits
	.sectionflags	@""
	.align	4
.nv.constant0._Z11helloKernelv:
	.zero		896


//--------------------- SYMBOLS --------------------------

	.type		.nv.reservedSmem.offset0,@object
	.size		.nv.reservedSmem.offset0,0x4
	.type		vprintf,@function
